	.headerflags	@"EF_CUDA_TEXMODE_UNIFIED EF_CUDA_64BIT_ADDRESS EF_CUDA_ACCELERATORS EF_CUDA_SM90 EF_CUDA_VIRTUAL_SM(EF_CUDA_SM90)"
	.elftype	@"ET_EXEC"


//--------------------- .nv.info                  --------------------------
	.section	.nv.info,"",@"SHT_CUDA_INFO"
	.align	4


	//----- nvinfo : EIATTR_REGCOUNT
	.align		4
        /*0000*/ 	.byte	0x04, 0x2f
        /*0002*/ 	.short	(.L_1 - .L_0)
	.align		4
.L_0:
        /*0004*/ 	.word	index@(triton_poi_fused_max_pool2d_with_indices_3)
        /*0008*/ 	.word	0x0000001c


	//----- nvinfo : EIATTR_MIN_STACK_SIZE
	.align		4
.L_1:
        /*000c*/ 	.byte	0x04, 0x12
        /*000e*/ 	.short	(.L_3 - .L_2)
	.align		4
.L_2:
        /*0010*/ 	.word	index@(triton_poi_fused_max_pool2d_with_indices_3)
        /*0014*/ 	.word	0x00000000


	//----- nvinfo : EIATTR_FRAME_SIZE
	.align		4
.L_3:
        /*0018*/ 	.byte	0x04, 0x11
        /*001a*/ 	.short	(.L_5 - .L_4)
	.align		4
.L_4:
        /*001c*/ 	.word	index@(triton_poi_fused_max_pool2d_with_indices_3)
        /*0020*/ 	.word	0x00000000


	//----- nvinfo : EIATTR_MIN_STACK_SIZE
	.align		4
.L_5:
        /*0024*/ 	.byte	0x04, 0x12
        /*0026*/ 	.short	(.L_7 - .L_6)
	.align		4
.L_6:
        /*0028*/ 	.word	index@(triton_poi_fused_max_pool2d_with_indices_3)
        /*002c*/ 	.word	0x00000000
.L_7:


//--------------------- .nv.info.triton_poi_fused_max_pool2d_with_indices_3 --------------------------
	.section	.nv.info.triton_poi_fused_max_pool2d_with_indices_3,"",@"SHT_CUDA_INFO"
	.sectionflags	@""
	.align	4


	//----- nvinfo : EIATTR_CUDA_API_VERSION
	.align		4
        /*0000*/ 	.byte	0x04, 0x37
        /*0002*/ 	.short	(.L_9 - .L_8)
.L_8:
        /*0004*/ 	.word	0x0000007c


	//----- nvinfo : EIATTR_KPARAM_INFO
	.align		4
.L_9:
        /*0008*/ 	.byte	0x04, 0x17
        /*000a*/ 	.short	(.L_11 - .L_10)
.L_10:
        /*000c*/ 	.word	0x00000000
        /*0010*/ 	.short	0x0003
        /*0012*/ 	.short	0x0018
        /*0014*/ 	.byte	0x00, 0xf0, 0x11, 0x00


	//----- nvinfo : EIATTR_KPARAM_INFO
	.align		4
.L_11:
        /*0018*/ 	.byte	0x04, 0x17
        /*001a*/ 	.short	(.L_13 - .L_12)
.L_12:
        /*001c*/ 	.word	0x00000000
        /*0020*/ 	.short	0x0002
        /*0022*/ 	.short	0x0010
        /*0024*/ 	.byte	0x00, 0xf4, 0x21, 0x00


	//----- nvinfo : EIATTR_KPARAM_INFO
	.align		4
.L_13:
        /*0028*/ 	.byte	0x04, 0x17
        /*002a*/ 	.short	(.L_15 - .L_14)
.L_14:
        /*002c*/ 	.word	0x00000000
        /*0030*/ 	.short	0x0001
        /*0032*/ 	.short	0x0008
        /*0034*/ 	.byte	0x00, 0xf4, 0x21, 0x00


	//----- nvinfo : EIATTR_KPARAM_INFO
	.align		4
.L_15:
        /*0038*/ 	.byte	0x04, 0x17
        /*003a*/ 	.short	(.L_17 - .L_16)
.L_16:
        /*003c*/ 	.word	0x00000000
        /*0040*/ 	.short	0x0000
        /*0042*/ 	.short	0x0000
        /*0044*/ 	.byte	0x00, 0xf4, 0x21, 0x00


	//----- nvinfo : EIATTR_SPARSE_MMA_MASK
	.align		4
.L_17:
        /*0048*/ 	.byte	0x03, 0x50
        /*004a*/ 	.short	0x0000


	//----- nvinfo : EIATTR_MAXREG_COUNT
	.align		4
        /*004c*/ 	.byte	0x03, 0x1b
        /*004e*/ 	.short	0x00ff


	//----- nvinfo : EIATTR_EXIT_INSTR_OFFSETS
	.align		4
        /*0050*/ 	.byte	0x04, 0x1c
        /*0052*/ 	.short	(.L_19 - .L_18)


	//   ....[0]....
.L_18:
        /*0054*/ 	.word	0x00000540


	//----- nvinfo : EIATTR_REQNTID
	.align		4
.L_19:
        /*0058*/ 	.byte	0x04, 0x10
        /*005a*/ 	.short	(.L_21 - .L_20)
.L_20:
        /*005c*/ 	.word	0x00000080
        /*0060*/ 	.word	0x00000001
        /*0064*/ 	.word	0x00000001


	//----- nvinfo : EIATTR_CBANK_PARAM_SIZE
	.align		4
.L_21:
        /*0068*/ 	.byte	0x03, 0x19
        /*006a*/ 	.short	0x001c


	//----- nvinfo : EIATTR_PARAM_CBANK
	.align		4
        /*006c*/ 	.byte	0x04, 0x0a
        /*006e*/ 	.short	(.L_23 - .L_22)
	.align		4
.L_22:
        /*0070*/ 	.word	index@(.nv.constant0.triton_poi_fused_max_pool2d_with_indices_3)
        /*0074*/ 	.short	0x0210
        /*0076*/ 	.short	0x001c


	//----- nvinfo : EIATTR_SW_WAR
	.align		4
.L_23:
        /*0078*/ 	.byte	0x04, 0x36
        /*007a*/ 	.short	(.L_25 - .L_24)
.L_24:
        /*007c*/ 	.word	0x00000008
.L_25:


//--------------------- .nv.callgraph             --------------------------
	.section	.nv.callgraph,"",@"SHT_CUDA_CALLGRAPH"
	.align	4
	.sectionentsize	8
	.align		4
        /*0000*/ 	.word	0x00000000
	.align		4
        /*0004*/ 	.word	0xffffffff
	.align		4
        /*0008*/ 	.word	0x00000000
	.align		4
        /*000c*/ 	.word	0xfffffffe
	.align		4
        /*0010*/ 	.word	0x00000000
	.align		4
        /*0014*/ 	.word	0xfffffffd
	.align		4
        /*0018*/ 	.word	0x00000000
	.align		4
        /*001c*/ 	.word	0xfffffffc


//--------------------- .text.triton_poi_fused_max_pool2d_with_indices_3 --------------------------
	.section	.text.triton_poi_fused_max_pool2d_with_indices_3,"ax",@progbits
	.align	128
        .global         triton_poi_fused_max_pool2d_with_indices_3
        .type           triton_poi_fused_max_pool2d_with_indices_3,@function
        .size           triton_poi_fused_max_pool2d_with_indices_3,(.L_x_1 - triton_poi_fused_max_pool2d_with_indices_3)
        .other          triton_poi_fused_max_pool2d_with_indices_3,@"STO_CUDA_ENTRY STV_DEFAULT"
triton_poi_fused_max_pool2d_with_indices_3:
.text.triton_poi_fused_max_pool2d_with_indices_3:
[----:B------:R-:W-:Y:S01]  /*0000*/  LDC R1, c[0x0][0x28] ;  /* 0x00000a00ff017b82 */ /* 0x000fe20000000800 */
[----:B------:R-:W1:Y:S01]  /*0010*/  S2R R0, SR_TID.X ;  /* 0x0000000000007919 */ /* 0x000e620000002100 */
[----:B------:R-:W-:Y:S01]  /*0020*/  ULDC.64 UR4, c[0x0][0x208] ;  /* 0x0000820000047ab9 */ /* 0x000fe20000000a00 */
[----:B------:R-:W2:Y:S01]  /*0030*/  S2R R3, SR_CTAID.X ;  /* 0x0000000000037919 */ /* 0x000ea20000002500 */
[----:B-1----:R-:W-:Y:S01]  /*0040*/  IMAD.SHL.U32 R0, R0, 0x2, RZ ;  /* 0x0000000200007824 */ /* 0x002fe200078e00ff */
[----:B--2---:R-:W-:-:S04]  /*0050*/  SHF.R.S32.HI R7, RZ, 0x17, R3 ;  /* 0x00000017ff077819 */ /* 0x004fc80000011403 */
[----:B------:R-:W-:Y:S02]  /*0060*/  LOP3.LUT R0, R0, 0xfe, RZ, 0xc0, !PT ;  /* 0x000000fe00007812 */ /* 0x000fe400078ec0ff */
[----:B------:R-:W-:-:S03]  /*0070*/  SGXT R7, R7, 0x1 ;  /* 0x000000010707781a */ /* 0x000fc60000000200 */
[----:B------:R-:W-:Y:S02]  /*0080*/  IMAD R0, R3, 0x100, R0 ;  /* 0x0000010003007824 */ /* 0x000fe400078e0200 */
[----:B------:R-:W1:Y:S02]  /*0090*/  LDC.64 R2, c[0x0][0x210] ;  /* 0x00008400ff027b82 */ /* 0x000e640000000a00 */
[----:B------:R-:W-:Y:S01]  /*00a0*/  VIADD R4, R0, 0x1 ;  /* 0x0000000100047836 */ /* 0x000fe20000000000 */
[----:B------:R-:W-:-:S04]  /*00b0*/  SHF.R.S32.HI R5, RZ, 0x1f, R0 ;  /* 0x0000001fff057819 */ /* 0x000fc80000011400 */
[----:B------:R-:W-:Y:S02]  /*00c0*/  LEA.HI R5, R5, R0, RZ, 0x4 ;  /* 0x0000000005057211 */ /* 0x000fe400078f20ff */
[----:B------:R-:W-:Y:S02]  /*00d0*/  LEA.HI R6, R7, R4, RZ, 0x4 ;  /* 0x0000000407067211 */ /* 0x000fe400078f20ff */
[----:B------:R-:W-:Y:S02]  /*00e0*/  LOP3.LUT R7, R5, 0x7ffffff0, RZ, 0xc0, !PT ;  /* 0x7ffffff005077812 */ /* 0x000fe400078ec0ff */
[----:B------:R-:W-:Y:S02]  /*00f0*/  LOP3.LUT R9, R6, 0x7ffffff0, RZ, 0xc0, !PT ;  /* 0x7ffffff006097812 */ /* 0x000fe400078ec0ff */
[----:B------:R-:W-:Y:S01]  /*0100*/  SHF.R.S32.HI R6, RZ, 0x4, R5 ;  /* 0x00000004ff067819 */ /* 0x000fe20000011405 */
[----:B------:R-:W-:Y:S02]  /*0110*/  IMAD.IADD R7, R0, 0x1, -R7 ;  /* 0x0000000100077824 */ /* 0x000fe400078e0a07 */
[----:B------:R-:W-:-:S02]  /*0120*/  IMAD.IADD R4, R4, 0x1, -R9 ;  /* 0x0000000104047824 */ /* 0x000fc400078e0a09 */
[----:B------:R-:W-:Y:S02]  /*0130*/  IMAD.SHL.U32 R5, R7, 0x2, RZ ;  /* 0x0000000207057824 */ /* 0x000fe400078e00ff */
[----:B------:R-:W-:Y:S02]  /*0140*/  IMAD.SHL.U32 R4, R4, 0x2, RZ ;  /* 0x0000000204047824 */ /* 0x000fe400078e00ff */
[C---:B------:R-:W-:Y:S02]  /*0150*/  IMAD R11, R6.reuse, 0x40, R5 ;  /* 0x00000040060b7824 */ /* 0x040fe400078e0205 */
[----:B------:R-:W-:Y:S02]  /*0160*/  IMAD R23, R6, 0x40, R4 ;  /* 0x0000004006177824 */ /* 0x000fe400078e0204 */
[----:B-1----:R-:W-:-:S04]  /*0170*/  IMAD.WIDE R12, R11, 0x4, R2 ;  /* 0x000000040b0c7825 */ /* 0x002fc800078e0202 */
[--C-:B------:R-:W-:Y:S01]  /*0180*/  IMAD.WIDE R16, R23, 0x4, R2.reuse ;  /* 0x0000000417107825 */ /* 0x100fe200078e0202 */
[----:B------:R-:W2:Y:S03]  /*0190*/  LDG.E.EL R9, desc[UR4][R12.64] ;  /* 0x000000040c097981 */ /* 0x000ea6000c2e1900 */
[----:B------:R-:W-:Y:S01]  /*01a0*/  VIADD R19, R11, 0x20 ;  /* 0x000000200b137836 */ /* 0x000fe20000000000 */
[----:B------:R1:W2:Y:S01]  /*01b0*/  LDG.E.EL R14, desc[UR4][R12.64+0x4] ;  /* 0x000004040c0e7981 */ /* 0x0002a2000c2e1900 */
[----:B------:R-:W-:Y:S02]  /*01c0*/  VIADD R21, R23, 0x20 ;  /* 0x0000002017157836 */ /* 0x000fe40000000000 */
[--C-:B------:R-:W-:Y:S01]  /*01d0*/  IMAD.WIDE R18, R19, 0x4, R2.reuse ;  /* 0x0000000413127825 */ /* 0x100fe200078e0202 */
[----:B------:R-:W3:Y:S04]  /*01e0*/  LDG.E.EL R10, desc[UR4][R16.64] ;  /* 0x00000004100a7981 */ /* 0x000ee8000c2e1900 */
[----:B------:R-:W3:Y:S01]  /*01f0*/  LDG.E.EL R15, desc[UR4][R16.64+0x4] ;  /* 0x00000404100f7981 */ /* 0x000ee2000c2e1900 */
[----:B------:R-:W-:Y:S01]  /*0200*/  IMAD.WIDE R20, R21, 0x4, R2 ;  /* 0x0000000415147825 */ /* 0x000fe200078e0202 */
[----:B-1----:R-:W1:Y:S02]  /*0210*/  LDC.64 R12, c[0x0][0x218] ;  /* 0x00008600ff0c7b82 */ /* 0x002e640000000a00 */
[----:B------:R-:W4:Y:S04]  /*0220*/  LDG.E.EL R7, desc[UR4][R18.64] ;  /* 0x0000000412077981 */ /* 0x000f28000c2e1900 */
[----:B------:R-:W5:Y:S01]  /*0230*/  LDG.E.EL R8, desc[UR4][R20.64] ;  /* 0x0000000414087981 */ /* 0x000f62000c2e1900 */
[----:B------:R-:W-:-:S02]  /*0240*/  VIADD R11, R11, 0x21 ;  /* 0x000000210b0b7836 */ /* 0x000fc40000000000 */
[----:B------:R-:W-:Y:S02]  /*0250*/  VIADD R25, R23, 0x21 ;  /* 0x0000002117197836 */ /* 0x000fe40000000000 */
[----:B------:R-:W-:-:S04]  /*0260*/  IMAD.WIDE R22, R11, 0x4, R2 ;  /* 0x000000040b167825 */ /* 0x000fc800078e0202 */
[----:B------:R-:W-:Y:S02]  /*0270*/  IMAD.WIDE R24, R25, 0x4, R2 ;  /* 0x0000000419187825 */ /* 0x000fe400078e0202 */
[----:B------:R-:W5:Y:S04]  /*0280*/  LDG.E.EL R2, desc[UR4][R22.64] ;  /* 0x0000000416027981 */ /* 0x000f68000c2e1900 */
[----:B------:R-:W5:Y:S01]  /*0290*/  LDG.E.EL R3, desc[UR4][R24.64] ;  /* 0x0000000418037981 */ /* 0x000f62000c2e1900 */
[C---:B--2---:R-:W-:Y:S02]  /*02a0*/  FSETP.GT.AND P3, PT, R14.reuse, R9, PT ;  /* 0x000000090e00720b */ /* 0x044fe40003f64000 */
[----:B------:R-:W-:Y:S02]  /*02b0*/  FSETP.NAN.AND P4, PT, R14, R14, PT ;  /* 0x0000000e0e00720b */ /* 0x000fe40003f88000 */
[----:B---3--:R-:W-:-:S02]  /*02c0*/  FSETP.GT.AND P2, PT, R15, R10, PT ;  /* 0x0000000a0f00720b */ /* 0x008fc40003f44000 */
[----:B----4-:R-:W-:Y:S02]  /*02d0*/  FSETP.NAN.AND P0, PT, R7, R7, PT ;  /* 0x000000070700720b */ /* 0x010fe40003f08000 */
[----:B------:R-:W-:Y:S02]  /*02e0*/  FSETP.NAN.AND P5, PT, R15, R15, PT ;  /* 0x0000000f0f00720b */ /* 0x000fe40003fa8000 */
[----:B-----5:R-:W-:-:S03]  /*02f0*/  FSETP.NAN.AND P1, PT, R8, R8, PT ;  /* 0x000000080800720b */ /* 0x020fc60003f28000 */
[----:B------:R-:W-:-:S04]  /*0300*/  @!P3 FSEL R14, R14, R9, P4 ;  /* 0x000000090e0eb208 */ /* 0x000fc80002000000 */
[----:B------:R-:W-:Y:S02]  /*0310*/  @!P2 FSEL R15, R15, R10, P5 ;  /* 0x0000000a0f0fa208 */ /* 0x000fe40002800000 */
[----:B------:R-:W-:Y:S01]  /*0320*/  FSETP.GEU.AND P4, PT, R14, R7, PT ;  /* 0x000000070e00720b */ /* 0x000fe20003f8e000 */
[----:B------:R-:W2:Y:S01]  /*0330*/  LDC.64 R10, c[0x0][0x220] ;  /* 0x00008800ff0a7b82 */ /* 0x000ea20000000a00 */
[----:B------:R-:W-:Y:S02]  /*0340*/  FSETP.GEU.AND P5, PT, R15, R8, PT ;  /* 0x000000080f00720b */ /* 0x000fe40003fae000 */
[----:B------:R-:W-:Y:S02]  /*0350*/  @!P0 FSEL R7, R7, R14, !P4 ;  /* 0x0000000e07078208 */ /* 0x000fe40006000000 */
[----:B------:R-:W-:Y:S02]  /*0360*/  SEL R14, RZ, 0x1, !P3 ;  /* 0x00000001ff0e7807 */ /* 0x000fe40005800000 */
[----:B------:R-:W-:-:S02]  /*0370*/  SEL R16, RZ, 0x1, !P2 ;  /* 0x00000001ff107807 */ /* 0x000fc40005000000 */
[----:B------:R-:W-:Y:S02]  /*0380*/  @!P1 FSEL R8, R8, R15, !P5 ;  /* 0x0000000f08089208 */ /* 0x000fe40006800000 */
[----:B------:R-:W-:Y:S02]  /*0390*/  LEA.HI R9, R6, R6, RZ, 0x4 ;  /* 0x0000000606097211 */ /* 0x000fe400078f20ff */
[----:B------:R-:W-:Y:S02]  /*03a0*/  SEL R14, R14, 0x2, P4 ;  /* 0x000000020e0e7807 */ /* 0x000fe40002000000 */
[----:B------:R-:W-:Y:S02]  /*03b0*/  FSETP.GEU.AND P2, PT, R7, R2, PT ;  /* 0x000000020700720b */ /* 0x000fe40003f4e000 */
[----:B------:R-:W-:Y:S02]  /*03c0*/  SEL R16, R16, 0x2, P5 ;  /* 0x0000000210107807 */ /* 0x000fe40002800000 */
[----:B------:R-:W-:-:S02]  /*03d0*/  FSETP.GEU.AND P3, PT, R8, R3, PT ;  /* 0x000000030800720b */ /* 0x000fc40003f6e000 */
[----:B------:R-:W-:Y:S02]  /*03e0*/  LOP3.LUT R9, R9, 0x7ffffff0, RZ, 0xc0, !PT ;  /* 0x7ffffff009097812 */ /* 0x000fe400078ec0ff */
[----:B------:R-:W-:Y:S02]  /*03f0*/  SEL R14, R14, 0x3, P2 ;  /* 0x000000030e0e7807 */ /* 0x000fe40001000000 */
[----:B------:R-:W-:Y:S02]  /*0400*/  FSETP.NAN.AND P0, PT, R2, R2, PT ;  /* 0x000000020200720b */ /* 0x000fe40003f08000 */
[----:B------:R-:W-:Y:S01]  /*0410*/  FSETP.NAN.AND P1, PT, R3, R3, PT ;  /* 0x000000030300720b */ /* 0x000fe20003f28000 */
[----:B------:R-:W-:Y:S01]  /*0420*/  IMAD.IADD R9, R6, 0x1, -R9 ;  /* 0x0000000106097824 */ /* 0x000fe200078e0a09 */
[----:B------:R-:W-:Y:S02]  /*0430*/  SEL R15, R16, 0x3, P3 ;  /* 0x00000003100f7807 */ /* 0x000fe40001800000 */
[----:B------:R-:W-:-:S02]  /*0440*/  SHF.R.U32.HI R6, RZ, 0x1, R14 ;  /* 0x00000001ff067819 */ /* 0x000fc4000001160e */
[----:B------:R-:W-:Y:S02]  /*0450*/  LOP3.LUT R14, R5, 0x1, R14, 0xf8, !PT ;  /* 0x00000001050e7812 */ /* 0x000fe400078ef80e */
[----:B------:R-:W-:Y:S02]  /*0460*/  SHF.R.U32.HI R16, RZ, 0x1, R15 ;  /* 0x00000001ff107819 */ /* 0x000fe4000001160f */
[----:B------:R-:W-:Y:S01]  /*0470*/  LOP3.LUT R4, R15, R4, RZ, 0xfc, !PT ;  /* 0x000000040f047212 */ /* 0x000fe200078efcff */
[C---:B------:R-:W-:Y:S01]  /*0480*/  IMAD R19, R9.reuse, 0x2, R6 ;  /* 0x0000000209137824 */ /* 0x040fe200078e0206 */
[----:B------:R-:W-:Y:S01]  /*0490*/  SHF.R.S32.HI R15, RZ, 0x1f, R14 ;  /* 0x0000001fff0f7819 */ /* 0x000fe2000001140e */
[----:B------:R-:W-:Y:S01]  /*04a0*/  IMAD R9, R9, 0x2, R16 ;  /* 0x0000000209097824 */ /* 0x000fe200078e0210 */
[----:B------:R-:W-:Y:S01]  /*04b0*/  SHF.R.S32.HI R5, RZ, 0x1f, R4 ;  /* 0x0000001fff057819 */ /* 0x000fe20000011404 */
[----:B-1----:R-:W-:Y:S01]  /*04c0*/  IMAD.WIDE R16, R0, 0x4, R12 ;  /* 0x0000000400107825 */ /* 0x002fe200078e020c */
[----:B------:R-:W-:-:S02]  /*04d0*/  @!P0 SEL R2, R2, R7, !P2 ;  /* 0x0000000702028207 */ /* 0x000fc40005000000 */
[----:B------:R-:W-:Y:S01]  /*04e0*/  @!P1 SEL R3, R3, R8, !P3 ;  /* 0x0000000803039207 */ /* 0x000fe20005800000 */
[----:B------:R-:W-:-:S04]  /*04f0*/  IMAD.WIDE R12, R19, 0x20, R14 ;  /* 0x00000020130c7825 */ /* 0x000fc800078e020e */
[----:B--2---:R-:W-:-:S04]  /*0500*/  IMAD.WIDE R10, R0, 0x8, R10 ;  /* 0x00000008000a7825 */ /* 0x004fc800078e020a */
[----:B------:R-:W-:Y:S01]  /*0510*/  IMAD.WIDE R14, R9, 0x20, R4 ;  /* 0x00000020090e7825 */ /* 0x000fe200078e0204 */
[----:B------:R-:W-:Y:S04]  /*0520*/  STG.E.64 desc[UR4][R16.64], R2 ;  /* 0x0000000210007986 */ /* 0x000fe8000c101b04 */
[----:B------:R-:W-:Y:S01]  /*0530*/  STG.E.128 desc[UR4][R10.64], R12 ;  /* 0x0000000c0a007986 */ /* 0x000fe2000c101d04 */
[----:B------:R-:W-:Y:S05]  /*0540*/  EXIT ;  /* 0x000000000000794d */ /* 0x000fea0003800000 */
.L_x_0:
[----:B------:R-:W-:-:S00]  /*0550*/  BRA `(.L_x_0) ;  /* 0xfffffffc00fc7947 */ /* 0x000fc0000383ffff */
[----:B------:R-:W-:-:S00]  /*0560*/  NOP ;  /* 0x0000000000007918 */ /* 0x000fc00000000000 */
        /* <DEDUP_REMOVED lines=9> */
.L_x_1:


//--------------------- .nv.constant0.triton_poi_fused_max_pool2d_with_indices_3 --------------------------
	.section	.nv.constant0.triton_poi_fused_max_pool2d_with_indices_3,"a",@progbits
	.sectionflags	@""
	.align	4
.nv.constant0.triton_poi_fused_max_pool2d_with_indices_3:
	.zero		556
